//
// Generated by NVIDIA NVVM Compiler
//
// Compiler Build ID: CL-36424714
// Cuda compilation tools, release 13.0, V13.0.88
// Based on NVVM 20.0.0
//

.version 9.0
.target sm_100
.address_size 64

	// .globl	_Z21matrix_multiplicationPiS_S_i

.visible .entry _Z21matrix_multiplicationPiS_S_i(
	.param .u64 .ptr .align 1 _Z21matrix_multiplicationPiS_S_i_param_0,
	.param .u64 .ptr .align 1 _Z21matrix_multiplicationPiS_S_i_param_1,
	.param .u64 .ptr .align 1 _Z21matrix_multiplicationPiS_S_i_param_2,
	.param .u32 _Z21matrix_multiplicationPiS_S_i_param_3
)
{
	.reg .pred 	%p<10>;
	.reg .b32 	%r<105>;
	.reg .b64 	%rd<67>;

	ld.param.u64 	%rd14, [_Z21matrix_multiplicationPiS_S_i_param_0];
	ld.param.u64 	%rd15, [_Z21matrix_multiplicationPiS_S_i_param_1];
	ld.param.u32 	%r30, [_Z21matrix_multiplicationPiS_S_i_param_3];
	cvta.to.global.u64 	%rd1, %rd15;
	cvta.to.global.u64 	%rd2, %rd14;
	mov.u32 	%r31, %ctaid.y;
	mov.u32 	%r32, %ntid.y;
	mov.u32 	%r33, %tid.y;
	mad.lo.s32 	%r1, %r31, %r32, %r33;
	mov.u32 	%r34, %ctaid.x;
	mov.u32 	%r35, %ntid.x;
	mov.u32 	%r36, %tid.x;
	mad.lo.s32 	%r2, %r34, %r35, %r36;
	max.s32 	%r37, %r1, %r2;
	setp.ge.s32 	%p1, %r37, %r30;
	@%p1 bra 	$L__BB0_13;
	mul.lo.s32 	%r3, %r30, %r1;
	and.b32  	%r4, %r30, 7;
	setp.lt.u32 	%p2, %r30, 8;
	mov.b32 	%r99, 0;
	mov.u32 	%r104, %r99;
	@%p2 bra 	$L__BB0_4;
	and.b32  	%r99, %r30, 2147483640;
	neg.s32 	%r93, %r99;
	mul.wide.s32 	%rd16, %r30, 4;
	add.s64 	%rd3, %rd1, %rd16;
	shl.b32 	%r7, %r30, 3;
	mul.wide.s32 	%rd17, %r30, 8;
	add.s64 	%rd4, %rd1, %rd17;
	mul.wide.s32 	%rd18, %r30, 12;
	add.s64 	%rd5, %rd1, %rd18;
	mul.wide.s32 	%rd19, %r30, 16;
	add.s64 	%rd6, %rd1, %rd19;
	mul.wide.s32 	%rd20, %r30, 20;
	add.s64 	%rd7, %rd1, %rd20;
	mul.wide.s32 	%rd21, %r30, 24;
	add.s64 	%rd8, %rd1, %rd21;
	mul.wide.s32 	%rd22, %r30, 28;
	add.s64 	%rd9, %rd1, %rd22;
	mul.wide.u32 	%rd23, %r3, 4;
	add.s64 	%rd24, %rd23, %rd2;
	add.s64 	%rd66, %rd24, 16;
	mov.b32 	%r104, 0;
	mov.u32 	%r92, %r2;
$L__BB0_3:
	.pragma "nounroll";
	mul.wide.s32 	%rd25, %r92, 4;
	add.s64 	%rd26, %rd3, %rd25;
	add.s64 	%rd27, %rd4, %rd25;
	add.s64 	%rd28, %rd5, %rd25;
	add.s64 	%rd29, %rd6, %rd25;
	add.s64 	%rd30, %rd7, %rd25;
	add.s64 	%rd31, %rd8, %rd25;
	add.s64 	%rd32, %rd9, %rd25;
	add.s64 	%rd33, %rd1, %rd25;
	ld.global.u32 	%r41, [%rd66+-16];
	ld.global.u32 	%r42, [%rd33];
	mad.lo.s32 	%r43, %r42, %r41, %r104;
	ld.global.u32 	%r44, [%rd66+-12];
	ld.global.u32 	%r45, [%rd26];
	mad.lo.s32 	%r46, %r45, %r44, %r43;
	ld.global.u32 	%r47, [%rd66+-8];
	ld.global.u32 	%r48, [%rd27];
	mad.lo.s32 	%r49, %r48, %r47, %r46;
	ld.global.u32 	%r50, [%rd66+-4];
	ld.global.u32 	%r51, [%rd28];
	mad.lo.s32 	%r52, %r51, %r50, %r49;
	ld.global.u32 	%r53, [%rd66];
	ld.global.u32 	%r54, [%rd29];
	mad.lo.s32 	%r55, %r54, %r53, %r52;
	ld.global.u32 	%r56, [%rd66+4];
	ld.global.u32 	%r57, [%rd30];
	mad.lo.s32 	%r58, %r57, %r56, %r55;
	ld.global.u32 	%r59, [%rd66+8];
	ld.global.u32 	%r60, [%rd31];
	mad.lo.s32 	%r61, %r60, %r59, %r58;
	ld.global.u32 	%r62, [%rd66+12];
	ld.global.u32 	%r63, [%rd32];
	mad.lo.s32 	%r104, %r63, %r62, %r61;
	add.s32 	%r93, %r93, 8;
	add.s32 	%r92, %r92, %r7;
	add.s64 	%rd66, %rd66, 32;
	setp.ne.s32 	%p3, %r93, 0;
	@%p3 bra 	$L__BB0_3;
$L__BB0_4:
	setp.eq.s32 	%p4, %r4, 0;
	@%p4 bra 	$L__BB0_12;
	and.b32  	%r17, %r30, 3;
	setp.lt.u32 	%p5, %r4, 4;
	@%p5 bra 	$L__BB0_7;
	add.s32 	%r65, %r99, %r3;
	mul.wide.u32 	%rd34, %r65, 4;
	add.s64 	%rd35, %rd2, %rd34;
	ld.global.u32 	%r66, [%rd35];
	mad.lo.s32 	%r67, %r99, %r30, %r2;
	mul.wide.s32 	%rd36, %r67, 4;
	add.s64 	%rd37, %rd1, %rd36;
	ld.global.u32 	%r68, [%rd37];
	mad.lo.s32 	%r69, %r68, %r66, %r104;
	cvt.u64.u32 	%rd38, %r3;
	cvt.u64.u32 	%rd39, %r99;
	add.s64 	%rd40, %rd39, %rd38;
	shl.b64 	%rd41, %rd40, 2;
	add.s64 	%rd42, %rd2, %rd41;
	ld.global.u32 	%r70, [%rd42+4];
	mul.wide.s32 	%rd43, %r30, 4;
	add.s64 	%rd44, %rd37, %rd43;
	ld.global.u32 	%r71, [%rd44];
	mad.lo.s32 	%r72, %r71, %r70, %r69;
	ld.global.u32 	%r73, [%rd42+8];
	add.s64 	%rd45, %rd44, %rd43;
	ld.global.u32 	%r74, [%rd45];
	mad.lo.s32 	%r75, %r74, %r73, %r72;
	ld.global.u32 	%r76, [%rd42+12];
	add.s64 	%rd46, %rd45, %rd43;
	ld.global.u32 	%r77, [%rd46];
	mad.lo.s32 	%r104, %r77, %r76, %r75;
	add.s32 	%r99, %r99, 4;
$L__BB0_7:
	setp.eq.s32 	%p6, %r17, 0;
	@%p6 bra 	$L__BB0_12;
	setp.eq.s32 	%p7, %r17, 1;
	@%p7 bra 	$L__BB0_10;
	add.s32 	%r79, %r99, %r3;
	mul.wide.u32 	%rd47, %r79, 4;
	add.s64 	%rd48, %rd2, %rd47;
	ld.global.u32 	%r80, [%rd48];
	mad.lo.s32 	%r81, %r99, %r30, %r2;
	mul.wide.s32 	%rd49, %r81, 4;
	add.s64 	%rd50, %rd1, %rd49;
	ld.global.u32 	%r82, [%rd50];
	mad.lo.s32 	%r83, %r82, %r80, %r104;
	cvt.u64.u32 	%rd51, %r3;
	cvt.u64.u32 	%rd52, %r99;
	add.s64 	%rd53, %rd52, %rd51;
	shl.b64 	%rd54, %rd53, 2;
	add.s64 	%rd55, %rd2, %rd54;
	ld.global.u32 	%r84, [%rd55+4];
	mul.wide.s32 	%rd56, %r30, 4;
	add.s64 	%rd57, %rd50, %rd56;
	ld.global.u32 	%r85, [%rd57];
	mad.lo.s32 	%r104, %r85, %r84, %r83;
	add.s32 	%r99, %r99, 2;
$L__BB0_10:
	and.b32  	%r86, %r30, 1;
	setp.eq.b32 	%p8, %r86, 1;
	not.pred 	%p9, %p8;
	@%p9 bra 	$L__BB0_12;
	add.s32 	%r87, %r99, %r3;
	mul.wide.u32 	%rd58, %r87, 4;
	add.s64 	%rd59, %rd2, %rd58;
	ld.global.u32 	%r88, [%rd59];
	mad.lo.s32 	%r89, %r99, %r30, %r2;
	mul.wide.s32 	%rd60, %r89, 4;
	add.s64 	%rd61, %rd1, %rd60;
	ld.global.u32 	%r90, [%rd61];
	mad.lo.s32 	%r104, %r90, %r88, %r104;
$L__BB0_12:
	ld.param.u64 	%rd65, [_Z21matrix_multiplicationPiS_S_i_param_2];
	add.s32 	%r91, %r3, %r2;
	cvta.to.global.u64 	%rd62, %rd65;
	mul.wide.s32 	%rd63, %r91, 4;
	add.s64 	%rd64, %rd62, %rd63;
	st.global.u32 	[%rd64], %r104;
$L__BB0_13:
	ret;

}


// ===== COMPILED SASS (sm_100) =====

	.target	sm_100

	.elftype	@"ET_EXEC"


//--------------------- .note.nv.tkinfo           --------------------------
	.section	.note.nv.tkinfo,"",@"SHT_NOTE"
	.sectionflags	@"SHF_NOTE_NV_TKINFO"
	.tkinfo
        /*0018*/ 	.word	0x00000002
        /*0030*/ 	.string	""
        /*0030*/ 	.string	"ptxas"
        /*0030*/ 	.string	"Cuda compilation tools, release 13.0, V13.0.88"
        /*0030*/ 	.string	"Build cuda_13.0.r13.0/compiler.36424714_0"
        /*0030*/ 	.string	"-arch sm_100 -m 64 "



//--------------------- .note.nv.cuinfo           --------------------------
	.section	.note.nv.cuinfo,"",@"SHT_NOTE"
	.sectionflags	@"SHF_NOTE_NV_CUINFO"
        /*0018*/ 	.short	0x0002
        /*001a*/ 	.short	0x0064
        /*001c*/ 	.short	0x0082
	.zero		2


//--------------------- .nv.info                  --------------------------
	.section	.nv.info,"",@"SHT_CUDA_INFO"
	.align	4


	//----- nvinfo : EIATTR_REGCOUNT
	.align		4
        /*0000*/ 	.byte	0x04, 0x2f
        /*0002*/ 	.short	(.L_1 - .L_0)
	.align		4
.L_0:
        /*0004*/ 	.word	index@(_Z21matrix_multiplicationPiS_S_i)
        /*0008*/ 	.word	0x0000001e


	//----- nvinfo : EIATTR_FRAME_SIZE
	.align		4
.L_1:
        /*000c*/ 	.byte	0x04, 0x11
        /*000e*/ 	.short	(.L_3 - .L_2)
	.align		4
.L_2:
        /*0010*/ 	.word	index@(_Z21matrix_multiplicationPiS_S_i)
        /*0014*/ 	.word	0x00000000


	//----- nvinfo : EIATTR_MIN_STACK_SIZE
	.align		4
.L_3:
        /*0018*/ 	.byte	0x04, 0x12
        /*001a*/ 	.short	(.L_5 - .L_4)
	.align		4
.L_4:
        /*001c*/ 	.word	index@(_Z21matrix_multiplicationPiS_S_i)
        /*0020*/ 	.word	0x00000000
.L_5:


//--------------------- .nv.compat                --------------------------
	.section	.nv.compat,"",@"SHT_CUDA_COMPAT_INFO"
	.align	4
        /*0000*/ 	.byte	0x02, 0x09, 0x00, 0x00, 0x02, 0x02, 0x01, 0x00, 0x02, 0x05, 0x05, 0x00, 0x03, 0x07, 0x01, 0x01
        /*0010*/ 	.byte	0x02, 0x03, 0x00, 0x00, 0x02, 0x06, 0x01, 0x00, 0x04, 0x0b, 0x08, 0x00, 0x09, 0x00, 0x00, 0x00
        /*0020*/ 	.byte	0x00, 0x00, 0x00, 0x00


//--------------------- .nv.info._Z21matrix_multiplicationPiS_S_i --------------------------
	.section	.nv.info._Z21matrix_multiplicationPiS_S_i,"",@"SHT_CUDA_INFO"
	.sectionflags	@""
	.align	4


	//----- nvinfo : EIATTR_CUDA_API_VERSION
	.align		4
        /*0000*/ 	.byte	0x04, 0x37
        /*0002*/ 	.short	(.L_7 - .L_6)
.L_6:
        /*0004*/ 	.word	0x00000082


	//----- nvinfo : EIATTR_KPARAM_INFO
	.align		4
.L_7:
        /*0008*/ 	.byte	0x04, 0x17
        /*000a*/ 	.short	(.L_9 - .L_8)
.L_8:
        /*000c*/ 	.word	0x00000000
        /*0010*/ 	.short	0x0003
        /*0012*/ 	.short	0x0018
        /*0014*/ 	.byte	0x00, 0xf0, 0x11, 0x00


	//----- nvinfo : EIATTR_KPARAM_INFO
	.align		4
.L_9:
        /*0018*/ 	.byte	0x04, 0x17
        /*001a*/ 	.short	(.L_11 - .L_10)
.L_10:
        /*001c*/ 	.word	0x00000000
        /*0020*/ 	.short	0x0002
        /*0022*/ 	.short	0x0010
        /*0024*/ 	.byte	0x00, 0xf5, 0x21, 0x00


	//----- nvinfo : EIATTR_KPARAM_INFO
	.align		4
.L_11:
        /*0028*/ 	.byte	0x04, 0x17
        /*002a*/ 	.short	(.L_13 - .L_12)
.L_12:
        /*002c*/ 	.word	0x00000000
        /*0030*/ 	.short	0x0001
        /*0032*/ 	.short	0x0008
        /*0034*/ 	.byte	0x00, 0xf5, 0x21, 0x00


	//----- nvinfo : EIATTR_KPARAM_INFO
	.align		4
.L_13:
        /*0038*/ 	.byte	0x04, 0x17
        /*003a*/ 	.short	(.L_15 - .L_14)
.L_14:
        /*003c*/ 	.word	0x00000000
        /*0040*/ 	.short	0x0000
        /*0042*/ 	.short	0x0000
        /*0044*/ 	.byte	0x00, 0xf5, 0x21, 0x00


	//----- nvinfo : EIATTR_SPARSE_MMA_MASK
	.align		4
.L_15:
        /*0048*/ 	.byte	0x03, 0x50
        /*004a*/ 	.short	0x0000


	//----- nvinfo : EIATTR_MAXREG_COUNT
	.align		4
        /*004c*/ 	.byte	0x03, 0x1b
        /*004e*/ 	.short	0x00ff


	//----- nvinfo : EIATTR_MERCURY_ISA_VERSION
	.align		4
        /*0050*/ 	.byte	0x03, 0x5f
        /*0052*/ 	.short	0x0101


	//----- nvinfo : EIATTR_VRC_CTA_INIT_COUNT
	.align		4
        /*0054*/ 	.byte	0x02, 0x4a
	.zero		1
	.zero		1


	//----- nvinfo : EIATTR_EXIT_INSTR_OFFSETS
	.align		4
        /*0058*/ 	.byte	0x04, 0x1c
        /*005a*/ 	.short	(.L_17 - .L_16)


	//   ....[0]....
.L_16:
        /*005c*/ 	.word	0x000000c0


	//   ....[1]....
        /*0060*/ 	.word	0x00000a90


	//----- nvinfo : EIATTR_CBANK_PARAM_SIZE
	.align		4
.L_17:
        /*0064*/ 	.byte	0x03, 0x19
        /*0066*/ 	.short	0x001c


	//----- nvinfo : EIATTR_PARAM_CBANK
	.align		4
        /*0068*/ 	.byte	0x04, 0x0a
        /*006a*/ 	.short	(.L_19 - .L_18)
	.align		4
.L_18:
        /*006c*/ 	.word	index@(.nv.constant0._Z21matrix_multiplicationPiS_S_i)
        /*0070*/ 	.short	0x0380
        /*0072*/ 	.short	0x001c


	//----- nvinfo : EIATTR_SW_WAR
	.align		4
.L_19:
        /*0074*/ 	.byte	0x04, 0x36
        /*0076*/ 	.short	(.L_21 - .L_20)
.L_20:
        /*0078*/ 	.word	0x00000008
.L_21:


//--------------------- .nv.callgraph             --------------------------
	.section	.nv.callgraph,"",@"SHT_CUDA_CALLGRAPH"
	.align	4
	.sectionentsize	8
	.align		4
        /*0000*/ 	.word	0x00000000
	.align		4
        /*0004*/ 	.word	0xffffffff
	.align		4
        /*0008*/ 	.word	0x00000000
	.align		4
        /*000c*/ 	.word	0xfffffffe
	.align		4
        /*0010*/ 	.word	0x00000000
	.align		4
        /*0014*/ 	.word	0xfffffffd
	.align		4
        /*0018*/ 	.word	0x00000000
	.align		4
        /*001c*/ 	.word	0xfffffffc


//--------------------- .text._Z21matrix_multiplicationPiS_S_i --------------------------
	.section	.text._Z21matrix_multiplicationPiS_S_i,"ax",@progbits
	.align	128
        .global         _Z21matrix_multiplicationPiS_S_i
        .type           _Z21matrix_multiplicationPiS_S_i,@function
        .size           _Z21matrix_multiplicationPiS_S_i,(.L_x_5 - _Z21matrix_multiplicationPiS_S_i)
        .other          _Z21matrix_multiplicationPiS_S_i,@"STO_CUDA_ENTRY STV_DEFAULT"
_Z21matrix_multiplicationPiS_S_i:
.text._Z21matrix_multiplicationPiS_S_i:
[----:B------:R-:W-:Y:S01]  /*0000*/  LDC R1, c[0x0][0x37c] ;  /* 0x0000df00ff017b82 */ /* 0x000fe20000000800 */
[----:B------:R-:W0:Y:S07]  /*0010*/  S2R R0, SR_TID.Y ;  /* 0x0000000000007919 */ /* 0x000e2e0000002200 */
[----:B------:R-:W0:Y:S01]  /*0020*/  S2UR UR4, SR_CTAID.Y ;  /* 0x00000000000479c3 */ /* 0x000e220000002600 */
[----:B------:R-:W1:Y:S01]  /*0030*/  LDCU UR20, c[0x0][0x398] ;  /* 0x00007300ff1477ac */ /* 0x000e620008000800 */
[----:B------:R-:W2:Y:S06]  /*0040*/  S2R R3, SR_TID.X ;  /* 0x0000000000037919 */ /* 0x000eac0000002100 */
[----:B------:R-:W0:Y:S08]  /*0050*/  LDC R13, c[0x0][0x364] ;  /* 0x0000d900ff0d7b82 */ /* 0x000e300000000800 */
[----:B------:R-:W2:Y:S08]  /*0060*/  S2UR UR5, SR_CTAID.X ;  /* 0x00000000000579c3 */ /* 0x000eb00000002500 */
[----:B------:R-:W2:Y:S01]  /*0070*/  LDC R2, c[0x0][0x360] ;  /* 0x0000d800ff027b82 */ /* 0x000ea20000000800 */
[----:B0-----:R-:W-:-:S02]  /*0080*/  IMAD R13, R13, UR4, R0 ;  /* 0x000000040d0d7c24 */ /* 0x001fc4000f8e0200 */
[----:B--2---:R-:W-:-:S05]  /*0090*/  IMAD R0, R2, UR5, R3 ;  /* 0x0000000502007c24 */ /* 0x004fca000f8e0203 */
[----:B------:R-:W-:-:S04]  /*00a0*/  VIMNMX R2, PT, PT, R13, R0, !PT ;  /* 0x000000000d027248 */ /* 0x000fc80007fe0100 */
[----:B-1----:R-:W-:-:S13]  /*00b0*/  ISETP.GE.AND P0, PT, R2, UR20, PT ;  /* 0x0000001402007c0c */ /* 0x002fda000bf06270 */
[----:B------:R-:W-:Y:S05]  /*00c0*/  @P0 EXIT ;  /* 0x000000000000094d */ /* 0x000fea0003800000 */
[----:B------:R-:W-:Y:S01]  /*00d0*/  UISETP.GE.U32.AND UP0, UPT, UR20, 0x8, UPT ;  /* 0x000000081400788c */ /* 0x000fe2000bf06070 */
[----:B------:R-:W-:Y:S02]  /*00e0*/  HFMA2 R12, -RZ, RZ, 0, 0 ;  /* 0x00000000ff0c7431 */ /* 0x000fe400000001ff */
[----:B------:R-:W-:Y:S01]  /*00f0*/  IMAD R13, R13, UR20, RZ ;  /* 0x000000140d0d7c24 */ /* 0x000fe2000f8e02ff */
[----:B------:R-:W-:Y:S01]  /*0100*/  UMOV UR4, URZ ;  /* 0x000000ff00047c82 */ /* 0x000fe20008000000 */
[----:B------:R-:W0:Y:S04]  /*0110*/  LDCU.64 UR18, c[0x0][0x358] ;  /* 0x00006b00ff1277ac */ /* 0x000e280008000a00 */
[----:B------:R-:W-:Y:S05]  /*0120*/  BRA.U !UP0, `(.L_x_0) ;  /* 0x0000000508047547 */ /* 0x000fea000b800000 */
[----:B------:R-:W1:Y:S01]  /*0130*/  LDCU.128 UR24, c[0x0][0x380] ;  /* 0x00007000ff1877ac */ /* 0x000e620008000c00 */
[----:B------:R-:W-:Y:S02]  /*0140*/  MOV R12, RZ ;  /* 0x000000ff000c7202 */ /* 0x000fe40000000f00 */
[----:B------:R-:W-:Y:S01]  /*0150*/  MOV R14, R0 ;  /* 0x00000000000e7202 */ /* 0x000fe20000000f00 */
[----:B------:R-:W-:-:S04]  /*0160*/  ULOP3.LUT UR4, UR20, 0x7ffffff8, URZ, 0xc0, !UPT ;  /* 0x7ffffff814047892 */ /* 0x000fc8000f8ec0ff */
[----:B------:R-:W-:Y:S01]  /*0170*/  UIADD3 UR5, UPT, UPT, -UR4, URZ, URZ ;  /* 0x000000ff04057290 */ /* 0x000fe2000fffe1ff */
[----:B-1----:R-:W-:Y:S01]  /*0180*/  MOV R2, UR24 ;  /* 0x0000001800027c02 */ /* 0x002fe20008000f00 */
[----:B------:R-:W-:Y:S01]  /*0190*/  UIMAD.WIDE UR6, UR20, 0x8, UR26 ;  /* 0x00000008140678a5 */ /* 0x000fe2000f8e021a */
[----:B------:R-:W-:Y:S01]  /*01a0*/  MOV R3, UR25 ;  /* 0x0000001900037c02 */ /* 0x000fe20008000f00 */
[----:B------:R-:W-:Y:S02]  /*01b0*/  UIMAD.WIDE UR8, UR20, 0xc, UR26 ;  /* 0x0000000c140878a5 */ /* 0x000fe4000f8e021a */
[----:B------:R-:W-:Y:S01]  /*01c0*/  UIMAD.WIDE UR10, UR20, 0x10, UR26 ;  /* 0x00000010140a78a5 */ /* 0x000fe2000f8e021a */
[----:B------:R-:W-:Y:S01]  /*01d0*/  IMAD.WIDE.U32 R2, R13, 0x4, R2 ;  /* 0x000000040d027825 */ /* 0x000fe200078e0002 */
[----:B------:R-:W-:Y:S02]  /*01e0*/  UIMAD.WIDE UR12, UR20, 0x14, UR26 ;  /* 0x00000014140c78a5 */ /* 0x000fe4000f8e021a */
[----:B------:R-:W-:Y:S01]  /*01f0*/  UIMAD.WIDE UR14, UR20, 0x18, UR26 ;  /* 0x00000018140e78a5 */ /* 0x000fe2000f8e021a */
[----:B------:R-:W-:Y:S01]  /*0200*/  IADD3 R2, P0, PT, R2, 0x10, RZ ;  /* 0x0000001002027810 */ /* 0x000fe20007f1e0ff */
[----:B------:R-:W-:-:S03]  /*0210*/  UIMAD.WIDE UR16, UR20, 0x1c, UR26 ;  /* 0x0000001c141078a5 */ /* 0x000fc6000f8e021a */
[----:B------:R-:W-:-:S09]  /*0220*/  IADD3.X R3, PT, PT, RZ, R3, RZ, P0, !PT ;  /* 0x00000003ff037210 */ /* 0x000fd200007fe4ff */
.L_x_1:
[----:B------:R-:W-:Y:S01]  /*0230*/  UIMAD.WIDE UR22, UR20, 0x4, UR26 ;  /* 0x00000004141678a5 */ /* 0x000fe2000f8e021a */
[----:B------:R-:W-:Y:S02]  /*0240*/  IMAD.MOV.U32 R23, RZ, RZ, 0x4 ;  /* 0x00000004ff177424 */ /* 0x000fe400078e00ff */
[----:B------:R-:W-:Y:S01]  /*0250*/  HFMA2 R11, -RZ, RZ, 0, 2.384185791015625e-07 ;  /* 0x00000004ff0b7431 */ /* 0x000fe200000001ff */
[----:B------:R-:W-:Y:S01]  /*0260*/  MOV R25, 0x4 ;  /* 0x0000000400197802 */ /* 0x000fe20000000f00 */
[----:B0-----:R-:W2:Y:S01]  /*0270*/  LDG.E R21, desc[UR18][R2.64+-0x10] ;  /* 0xfffff01202157981 */ /* 0x001ea2000c1e1900 */
[C---:B------:R-:W-:Y:S01]  /*0280*/  IMAD.WIDE R22, R14.reuse, R23, UR26 ;  /* 0x0000001a0e167e25 */ /* 0x040fe2000f8e0217 */
[----:B------:R-:W-:Y:S02]  /*0290*/  MOV R8, UR22 ;  /* 0x0000001600087c02 */ /* 0x000fe40008000f00 */
[----:B------:R-:W-:Y:S01]  /*02a0*/  MOV R9, UR23 ;  /* 0x0000001700097c02 */ /* 0x000fe20008000f00 */
[----:B------:R-:W3:Y:S02]  /*02b0*/  LDG.E R19, desc[UR18][R2.64+-0xc] ;  /* 0xfffff41202137981 */ /* 0x000ee4000c1e1900 */
[----:B------:R-:W-:-:S02]  /*02c0*/  IMAD.WIDE R8, R14, 0x4, R8 ;  /* 0x000000040e087825 */ /* 0x000fc400078e0208 */
[----:B------:R-:W2:Y:S01]  /*02d0*/  LDG.E R22, desc[UR18][R22.64] ;  /* 0x0000001216167981 */ /* 0x000ea2000c1e1900 */
[----:B------:R-:W-:Y:S01]  /*02e0*/  MOV R5, 0x4 ;  /* 0x0000000400057802 */ /* 0x000fe20000000f00 */
[C---:B------:R-:W-:Y:S02]  /*02f0*/  IMAD.WIDE R24, R14.reuse, R25, UR6 ;  /* 0x000000060e187e25 */ /* 0x040fe4000f8e0219 */
[----:B------:R0:W3:Y:S02]  /*0300*/  LDG.E R20, desc[UR18][R8.64] ;  /* 0x0000001208147981 */ /* 0x0000e4000c1e1900 */
[----:B------:R-:W-:Y:S02]  /*0310*/  IMAD.WIDE R10, R14, R11, UR8 ;  /* 0x000000080e0a7e25 */ /* 0x000fe4000f8e020b */
[----:B------:R-:W4:Y:S04]  /*0320*/  LDG.E R18, desc[UR18][R24.64] ;  /* 0x0000001218127981 */ /* 0x000f28000c1e1900 */
[----:B------:R-:W4:Y:S01]  /*0330*/  LDG.E R17, desc[UR18][R2.64+-0x8] ;  /* 0xfffff81202117981 */ /* 0x000f22000c1e1900 */
[----:B0-----:R-:W-:-:S02]  /*0340*/  HFMA2 R9, -RZ, RZ, 0, 2.384185791015625e-07 ;  /* 0x00000004ff097431 */ /* 0x001fc400000001ff */
[----:B------:R-:W-:Y:S01]  /*0350*/  IMAD.MOV.U32 R7, RZ, RZ, 0x4 ;  /* 0x00000004ff077424 */ /* 0x000fe200078e00ff */
[----:B------:R0:W5:Y:S01]  /*0360*/  LDG.E R16, desc[UR18][R10.64] ;  /* 0x000000120a107981 */ /* 0x000162000c1e1900 */
[----:B------:R-:W-:-:S03]  /*0370*/  IMAD.WIDE R4, R14, R5, UR10 ;  /* 0x0000000a0e047e25 */ /* 0x000fc6000f8e0205 */
[----:B------:R-:W5:Y:S01]  /*0380*/  LDG.E R15, desc[UR18][R2.64+-0x4] ;  /* 0xfffffc12020f7981 */ /* 0x000f62000c1e1900 */
[C---:B------:R-:W-:Y:S01]  /*0390*/  IMAD.WIDE R6, R14.reuse, R7, UR12 ;  /* 0x0000000c0e067e25 */ /* 0x040fe2000f8e0207 */
[----:B------:R-:W-:Y:S02]  /*03a0*/  MOV R27, 0x4 ;  /* 0x00000004001b7802 */ /* 0x000fe40000000f00 */
[----:B------:R1:W5:Y:S01]  /*03b0*/  LDG.E R4, desc[UR18][R4.64] ;  /* 0x0000001204047981 */ /* 0x000362000c1e1900 */
[----:B------:R-:W-:-:S03]  /*03c0*/  IMAD.WIDE R8, R14, R9, UR14 ;  /* 0x0000000e0e087e25 */ /* 0x000fc6000f8e0209 */
[----:B------:R-:W5:Y:S01]  /*03d0*/  LDG.E R23, desc[UR18][R2.64] ;  /* 0x0000001202177981 */ /* 0x000f62000c1e1900 */
[----:B0-----:R-:W-:-:S03]  /*03e0*/  IMAD.WIDE R10, R14, R27, UR16 ;  /* 0x000000100e0a7e25 */ /* 0x001fc6000f8e021b */
[----:B------:R-:W5:Y:S04]  /*03f0*/  LDG.E R7, desc[UR18][R6.64] ;  /* 0x0000001206077981 */ /* 0x000f68000c1e1900 */
[----:B------:R-:W5:Y:S04]  /*0400*/  LDG.E R24, desc[UR18][R2.64+0x4] ;  /* 0x0000041202187981 */ /* 0x000f68000c1e1900 */
[----:B------:R-:W5:Y:S04]  /*0410*/  LDG.E R8, desc[UR18][R8.64] ;  /* 0x0000001208087981 */ /* 0x000f68000c1e1900 */
[----:B------:R-:W5:Y:S04]  /*0420*/  LDG.E R25, desc[UR18][R2.64+0x8] ;  /* 0x0000081202197981 */ /* 0x000f68000c1e1900 */
[----:B------:R-:W5:Y:S04]  /*0430*/  LDG.E R10, desc[UR18][R10.64] ;  /* 0x000000120a0a7981 */ /* 0x000f68000c1e1900 */
[----:B------:R0:W5:Y:S01]  /*0440*/  LDG.E R27, desc[UR18][R2.64+0xc] ;  /* 0x00000c12021b7981 */ /* 0x000162000c1e1900 */
[----:B------:R-:W-:-:S04]  /*0450*/  UIADD3 UR5, UPT, UPT, UR5, 0x8, URZ ;  /* 0x0000000805057890 */ /* 0x000fc8000fffe0ff */
[----:B------:R-:W-:Y:S01]  /*0460*/  UISETP.NE.AND UP0, UPT, UR5, URZ, UPT ;  /* 0x000000ff0500728c */ /* 0x000fe2000bf05270 */
[----:B-1----:R-:W-:Y:S02]  /*0470*/  MOV R5, UR20 ;  /* 0x0000001400057c02 */ /* 0x002fe40008000f00 */
[----:B0-----:R-:W-:Y:S02]  /*0480*/  IADD3 R2, P0, PT, R2, 0x20, RZ ;  /* 0x0000002002027810 */ /* 0x001fe40007f1e0ff */
[----:B------:R-:W-:Y:S02]  /*0490*/  LEA R14, R5, R14, 0x3 ;  /* 0x0000000e050e7211 */ /* 0x000fe400078e18ff */
[----:B------:R-:W-:Y:S01]  /*04a0*/  IADD3.X R3, PT, PT, RZ, R3, RZ, P0, !PT ;  /* 0x00000003ff037210 */ /* 0x000fe200007fe4ff */
[----:B--2---:R-:W-:-:S04]  /*04b0*/  IMAD R21, R21, R22, R12 ;  /* 0x0000001615157224 */ /* 0x004fc800078e020c */
[----:B---3--:R-:W-:-:S04]  /*04c0*/  IMAD R19, R19, R20, R21 ;  /* 0x0000001413137224 */ /* 0x008fc800078e0215 */
[----:B----4-:R-:W-:-:S04]  /*04d0*/  IMAD R17, R17, R18, R19 ;  /* 0x0000001211117224 */ /* 0x010fc800078e0213 */
[----:B-----5:R-:W-:-:S04]  /*04e0*/  IMAD R15, R15, R16, R17 ;  /* 0x000000100f0f7224 */ /* 0x020fc800078e0211 */
[----:B------:R-:W-:-:S04]  /*04f0*/  IMAD R4, R23, R4, R15 ;  /* 0x0000000417047224 */ /* 0x000fc800078e020f */
[----:B------:R-:W-:-:S04]  /*0500*/  IMAD R4, R24, R7, R4 ;  /* 0x0000000718047224 */ /* 0x000fc800078e0204 */
[----:B------:R-:W-:-:S04]  /*0510*/  IMAD R4, R25, R8, R4 ;  /* 0x0000000819047224 */ /* 0x000fc800078e0204 */
[----:B------:R-:W-:Y:S01]  /*0520*/  IMAD R12, R27, R10, R4 ;  /* 0x0000000a1b0c7224 */ /* 0x000fe200078e0204 */
[----:B------:R-:W-:Y:S06]  /*0530*/  BRA.U UP0, `(.L_x_1) ;  /* 0xfffffffd003c7547 */ /* 0x000fec000b83ffff */
.L_x_0:
[----:B------:R-:W-:-:S04]  /*0540*/  ULOP3.LUT UR6, UR20, 0x7, URZ, 0xc0, !UPT ;  /* 0x0000000714067892 */ /* 0x000fc8000f8ec0ff */
[----:B------:R-:W-:-:S09]  /*0550*/  UISETP.NE.AND UP0, UPT, UR6, URZ, UPT ;  /* 0x000000ff0600728c */ /* 0x000fd2000bf05270 */
[----:B------:R-:W-:Y:S05]  /*0560*/  BRA.U !UP0, `(.L_x_2) ;  /* 0x0000000508387547 */ /* 0x000fea000b800000 */
[----:B------:R-:W-:Y:S02]  /*0570*/  UISETP.GE.U32.AND UP0, UPT, UR6, 0x4, UPT ;  /* 0x000000040600788c */ /* 0x000fe4000bf06070 */
[----:B------:R-:W-:-:S04]  /*0580*/  ULOP3.LUT UR5, UR20, 0x3, URZ, 0xc0, !UPT ;  /* 0x0000000314057892 */ /* 0x000fc8000f8ec0ff */
[----:B------:R-:W-:-:S03]  /*0590*/  UISETP.NE.AND UP1, UPT, UR5, URZ, UPT ;  /* 0x000000ff0500728c */ /* 0x000fc6000bf25270 */
[----:B------:R-:W-:Y:S08]  /*05a0*/  BRA.U !UP0, `(.L_x_3) ;  /* 0x00000001087c7547 */ /* 0x000ff0000b800000 */
[----:B------:R-:W1:Y:S01]  /*05b0*/  LDC.64 R6, c[0x0][0x388] ;  /* 0x0000e200ff067b82 */ /* 0x000e620000000a00 */
[----:B------:R-:W2:Y:S01]  /*05c0*/  LDCU.64 UR6, c[0x0][0x380] ;  /* 0x00007000ff0677ac */ /* 0x000ea20008000a00 */
[----:B------:R-:W-:Y:S01]  /*05d0*/  IMAD.U32 R9, RZ, RZ, UR4 ;  /* 0x00000004ff097e24 */ /* 0x000fe2000f8e00ff */
[C---:B------:R-:W-:Y:S02]  /*05e0*/  IADD3 R3, PT, PT, R13.reuse, UR4, RZ ;  /* 0x000000040d037c10 */ /* 0x040fe4000fffe0ff */
[----:B------:R-:W-:Y:S01]  /*05f0*/  IADD3 R10, P0, PT, R13, UR4, RZ ;  /* 0x000000040d0a7c10 */ /* 0x000fe2000ff1e0ff */
[----:B------:R-:W-:Y:S01]  /*0600*/  IMAD R9, R9, UR20, R0 ;  /* 0x0000001409097c24 */ /* 0x000fe2000f8e0200 */
[----:B------:R-:W-:Y:S01]  /*0610*/  MOV R11, UR20 ;  /* 0x00000014000b7c02 */ /* 0x000fe20008000f00 */
[----:B------:R-:W3:Y:S01]  /*0620*/  LDC.64 R4, c[0x0][0x380] ;  /* 0x0000e000ff047b82 */ /* 0x000ee20000000a00 */
[----:B------:R-:W-:Y:S01]  /*0630*/  MOV R15, UR20 ;  /* 0x00000014000f7c02 */ /* 0x000fe20008000f00 */
[----:B-1----:R-:W-:Y:S01]  /*0640*/  IMAD.WIDE R6, R9, 0x4, R6 ;  /* 0x0000000409067825 */ /* 0x002fe200078e0206 */
[----:B------:R-:W-:-:S05]  /*0650*/  MOV R9, UR20 ;  /* 0x0000001400097c02 */ /* 0x000fca0008000f00 */
[----:B------:R-:W-:Y:S02]  /*0660*/  IMAD.WIDE R8, R9, 0x4, R6 ;  /* 0x0000000409087825 */ /* 0x000fe400078e0206 */
[----:B0-----:R-:W4:Y:S02]  /*0670*/  LDG.E R6, desc[UR18][R6.64] ;  /* 0x0000001206067981 */ /* 0x001f24000c1e1900 */
[----:B---3--:R-:W-:Y:S01]  /*0680*/  IMAD.WIDE.U32 R4, R3, 0x4, R4 ;  /* 0x0000000403047825 */ /* 0x008fe200078e0004 */
[----:B------:R-:W-:Y:S01]  /*0690*/  IADD3.X R3, PT, PT, RZ, RZ, RZ, P0, !PT ;  /* 0x000000ffff037210 */ /* 0x000fe200007fe4ff */
[----:B------:R-:W3:Y:S01]  /*06a0*/  LDG.E R17, desc[UR18][R8.64] ;  /* 0x0000001208117981 */ /* 0x000ee2000c1e1900 */
[----:B--2---:R-:W-:-:S03]  /*06b0*/  LEA R2, P0, R10, UR6, 0x2 ;  /* 0x000000060a027c11 */ /* 0x004fc6000f8010ff */
[----:B------:R-:W4:Y:S01]  /*06c0*/  LDG.E R5, desc[UR18][R4.64] ;  /* 0x0000001204057981 */ /* 0x000f22000c1e1900 */
[----:B------:R-:W-:Y:S01]  /*06d0*/  LEA.HI.X R3, R10, UR7, R3, 0x2, P0 ;  /* 0x000000070a037c11 */ /* 0x000fe200080f1403 */
[----:B------:R-:W-:-:S04]  /*06e0*/  IMAD.WIDE R10, R11, 0x4, R8 ;  /* 0x000000040b0a7825 */ /* 0x000fc800078e0208 */
[----:B------:R-:W3:Y:S01]  /*06f0*/  LDG.E R16, desc[UR18][R2.64+0x4] ;  /* 0x0000041202107981 */ /* 0x000ee2000c1e1900 */
[----:B------:R-:W-:-:S03]  /*0700*/  IMAD.WIDE R14, R15, 0x4, R10 ;  /* 0x000000040f0e7825 */ /* 0x000fc600078e020a */
[----:B------:R-:W2:Y:S04]  /*0710*/  LDG.E R19, desc[UR18][R10.64] ;  /* 0x000000120a137981 */ /* 0x000ea8000c1e1900 */
[----:B------:R-:W2:Y:S04]  /*0720*/  LDG.E R18, desc[UR18][R2.64+0x8] ;  /* 0x0000081202127981 */ /* 0x000ea8000c1e1900 */
[----:B------:R-:W5:Y:S04]  /*0730*/  LDG.E R20, desc[UR18][R2.64+0xc] ;  /* 0x00000c1202147981 */ /* 0x000f68000c1e1900 */
[----:B------:R-:W5:Y:S01]  /*0740*/  LDG.E R14, desc[UR18][R14.64] ;  /* 0x000000120e0e7981 */ /* 0x000f62000c1e1900 */
[----:B------:R-:W-:Y:S01]  /*0750*/  UIADD3 UR4, UPT, UPT, UR4, 0x4, URZ ;  /* 0x0000000404047890 */ /* 0x000fe2000fffe0ff */
[----:B----4-:R-:W-:-:S04]  /*0760*/  IMAD R5, R5, R6, R12 ;  /* 0x0000000605057224 */ /* 0x010fc800078e020c */
[----:B---3--:R-:W-:-:S04]  /*0770*/  IMAD R5, R16, R17, R5 ;  /* 0x0000001110057224 */ /* 0x008fc800078e0205 */
[----:B--2---:R-:W-:-:S04]  /*0780*/  IMAD R5, R18, R19, R5 ;  /* 0x0000001312057224 */ /* 0x004fc800078e0205 */
[----:B-----5:R-:W-:-:S07]  /*0790*/  IMAD R12, R20, R14, R5 ;  /* 0x0000000e140c7224 */ /* 0x020fce00078e0205 */
.L_x_3:
[----:B------:R-:W-:Y:S05]  /*07a0*/  BRA.U !UP1, `(.L_x_2) ;  /* 0x0000000109a87547 */ /* 0x000fea000b800000 */
[----:B------:R-:W-:Y:S01]  /*07b0*/  UISETP.NE.AND UP0, UPT, UR5, 0x1, UPT ;  /* 0x000000010500788c */ /* 0x000fe2000bf05270 */
[----:B------:R-:W-:Y:S01]  /*07c0*/  MOV R7, UR4 ;  /* 0x0000000400077c02 */ /* 0x000fe20008000f00 */
[----:B------:R-:W-:Y:S02]  /*07d0*/  ULOP3.LUT UR5, UR20, 0x1, URZ, 0xc0, !UPT ;  /* 0x0000000114057892 */ /* 0x000fe4000f8ec0ff */
[----:B------:R-:W-:Y:S02]  /*07e0*/  MOV R15, UR20 ;  /* 0x00000014000f7c02 */ /* 0x000fe40008000f00 */
[----:B------:R-:W-:Y:S01]  /*07f0*/  UISETP.NE.U32.AND UP1, UPT, UR5, 0x1, UPT ;  /* 0x000000010500788c */ /* 0x000fe2000bf25070 */
[----:B------:R-:W-:-:S04]  /*0800*/  PLOP3.LUT P1, PT, PT, PT, UP0, 0x80, 0x8 ;  /* 0x000000000008781c */ /* 0x000fc80003f2f008 */
[----:B------:R-:W1:Y:S01]  /*0810*/  @UP0 LDCU.128 UR8, c[0x0][0x380] ;  /* 0x00007000ff0807ac */ /* 0x000e620008000c00 */
[----:B------:R-:W-:Y:S01]  /*0820*/  PLOP3.LUT P0, PT, PT, PT, UP1, 0x80, 0x8 ;  /* 0x000000000008781c */ /* 0x000fe20003f0f018 */
[----:B------:R-:W2:Y:S04]  /*0830*/  @UP0 LDCU.64 UR6, c[0x0][0x380] ;  /* 0x00007000ff0607ac */ /* 0x000ea80008000a00 */
[----:B------:R-:W3:Y:S03]  /*0840*/  @!UP1 LDCU.128 UR12, c[0x0][0x380] ;  /* 0x00007000ff0c97ac */ /* 0x000ee60008000c00 */
[C---:B------:R-:W-:Y:S02]  /*0850*/  @P1 IADD3 R3, PT, PT, R13.reuse, UR4, RZ ;  /* 0x000000040d031c10 */ /* 0x040fe4000fffe0ff */
[----:B------:R-:W-:Y:S01]  /*0860*/  @P1 IADD3 R6, P2, PT, R13, UR4, RZ ;  /* 0x000000040d061c10 */ /* 0x000fe2000ff5e0ff */
[----:B------:R-:W-:Y:S01]  /*0870*/  @UP0 UIADD3 UR4, UPT, UPT, UR4, 0x2, URZ ;  /* 0x0000000204040890 */ /* 0x000fe2000fffe0ff */
[----:B-1----:R-:W-:Y:S01]  /*0880*/  MOV R11, UR9 ;  /* 0x00000009000b7c02 */ /* 0x002fe20008000f00 */
[----:B------:R-:W-:Y:S01]  /*0890*/  IMAD.U32 R10, RZ, RZ, UR8 ;  /* 0x00000008ff0a7e24 */ /* 0x000fe2000f8e00ff */
[----:B------:R-:W-:-:S02]  /*08a0*/  MOV R4, UR10 ;  /* 0x0000000a00047c02 */ /* 0x000fc40008000f00 */
[----:B------:R-:W-:Y:S01]  /*08b0*/  MOV R5, UR11 ;  /* 0x0000000b00057c02 */ /* 0x000fe20008000f00 */
[----:B------:R-:W-:-:S04]  /*08c0*/  @P1 IMAD.WIDE.U32 R10, R3, 0x4, R10 ;  /* 0x00000004030a1825 */ /* 0x000fc800078e000a */
[----:B------:R-:W-:Y:S01]  /*08d0*/  @P1 IMAD R3, R7, UR20, R0 ;  /* 0x0000001407031c24 */ /* 0x000fe2000f8e0200 */
[----:B------:R-:W-:Y:S01]  /*08e0*/  @P1 IADD3.X R7, PT, PT, RZ, RZ, RZ, P2, !PT ;  /* 0x000000ffff071210 */ /* 0x000fe200017fe4ff */
[----:B------:R-:W-:Y:S01]  /*08f0*/  IMAD.U32 R19, RZ, RZ, UR4 ;  /* 0x00000004ff137e24 */ /* 0x000fe2000f8e00ff */
[C---:B--2---:R-:W-:Y:S01]  /*0900*/  @P1 LEA R2, P2, R6.reuse, UR6, 0x2 ;  /* 0x0000000606021c11 */ /* 0x044fe2000f8410ff */
[----:B------:R-:W-:Y:S01]  /*0910*/  @P1 IMAD.WIDE R4, R3, 0x4, R4 ;  /* 0x0000000403041825 */ /* 0x000fe200078e0204 */
[----:B------:R-:W-:Y:S01]  /*0920*/  @!P0 IADD3 R17, PT, PT, R13, UR4, RZ ;  /* 0x000000040d118c10 */ /* 0x000fe2000fffe0ff */
[----:B0-----:R-:W2:Y:S01]  /*0930*/  @P1 LDG.E R11, desc[UR18][R10.64] ;  /* 0x000000120a0b1981 */ /* 0x001ea2000c1e1900 */
[----:B------:R-:W-:Y:S01]  /*0940*/  @P1 LEA.HI.X R3, R6, UR7, R7, 0x2, P2 ;  /* 0x0000000706031c11 */ /* 0x000fe200090f1407 */
[----:B------:R-:W-:Y:S01]  /*0950*/  @!P0 IMAD R19, R19, UR20, R0 ;  /* 0x0000001413138c24 */ /* 0x000fe2000f8e0200 */
[----:B---3--:R-:W-:Y:S01]  /*0960*/  MOV R6, UR12 ;  /* 0x0000000c00067c02 */ /* 0x008fe20008000f00 */
[----:B------:R-:W-:Y:S01]  /*0970*/  @P1 IMAD.WIDE R14, R15, 0x4, R4 ;  /* 0x000000040f0e1825 */ /* 0x000fe200078e0204 */
[----:B------:R-:W-:Y:S01]  /*0980*/  MOV R7, UR13 ;  /* 0x0000000d00077c02 */ /* 0x000fe20008000f00 */
[----:B------:R-:W2:Y:S01]  /*0990*/  @P1 LDG.E R4, desc[UR18][R4.64] ;  /* 0x0000001204041981 */ /* 0x000ea2000c1e1900 */
[----:B------:R-:W-:-:S02]  /*09a0*/  MOV R8, UR14 ;  /* 0x0000000e00087c02 */ /* 0x000fc40008000f00 */
[----:B------:R-:W-:Y:S01]  /*09b0*/  MOV R9, UR15 ;  /* 0x0000000f00097c02 */ /* 0x000fe20008000f00 */
[----:B------:R-:W-:Y:S01]  /*09c0*/  @!P0 IMAD.WIDE.U32 R6, R17, 0x4, R6 ;  /* 0x0000000411068825 */ /* 0x000fe200078e0006 */
[----:B------:R-:W3:Y:S03]  /*09d0*/  @P1 LDG.E R14, desc[UR18][R14.64] ;  /* 0x000000120e0e1981 */ /* 0x000ee6000c1e1900 */
[----:B------:R-:W-:Y:S01]  /*09e0*/  @!P0 IMAD.WIDE R8, R19, 0x4, R8 ;  /* 0x0000000413088825 */ /* 0x000fe200078e0208 */
[----:B------:R-:W3:Y:S04]  /*09f0*/  @P1 LDG.E R2, desc[UR18][R2.64+0x4] ;  /* 0x0000041202021981 */ /* 0x000ee8000c1e1900 */
[----:B------:R-:W4:Y:S04]  /*0a00*/  @!P0 LDG.E R7, desc[UR18][R6.64] ;  /* 0x0000001206078981 */ /* 0x000f28000c1e1900 */
[----:B------:R-:W4:Y:S01]  /*0a10*/  @!P0 LDG.E R8, desc[UR18][R8.64] ;  /* 0x0000001208088981 */ /* 0x000f22000c1e1900 */
[----:B--2---:R-:W-:-:S04]  /*0a20*/  @P1 IMAD R11, R11, R4, R12 ;  /* 0x000000040b0b1224 */ /* 0x004fc800078e020c */
[----:B---3--:R-:W-:-:S04]  /*0a30*/  @P1 IMAD R12, R2, R14, R11 ;  /* 0x0000000e020c1224 */ /* 0x008fc800078e020b */
[----:B----4-:R-:W-:-:S07]  /*0a40*/  @!P0 IMAD R12, R7, R8, R12 ;  /* 0x00000008070c8224 */ /* 0x010fce00078e020c */
.L_x_2:
[----:B------:R-:W1:Y:S01]  /*0a50*/  LDC.64 R2, c[0x0][0x390] ;  /* 0x0000e400ff027b82 */ /* 0x000e620000000a00 */
[----:B------:R-:W-:-:S05]  /*0a60*/  IADD3 R13, PT, PT, R0, R13, RZ ;  /* 0x0000000d000d7210 */ /* 0x000fca0007ffe0ff */
[----:B-1----:R-:W-:-:S05]  /*0a70*/  IMAD.WIDE R2, R13, 0x4, R2 ;  /* 0x000000040d027825 */ /* 0x002fca00078e0202 */
[----:B0-----:R-:W-:Y:S01]  /*0a80*/  STG.E desc[UR18][R2.64], R12 ;  /* 0x0000000c02007986 */ /* 0x001fe2000c101912 */
[----:B------:R-:W-:Y:S05]  /*0a90*/  EXIT ;  /* 0x000000000000794d */ /* 0x000fea0003800000 */
.L_x_4:
[----:B------:R-:W-:-:S00]  /*0aa0*/  BRA `(.L_x_4) ;  /* 0xfffffffc00fc7947 */ /* 0x000fc0000383ffff */
[----:B------:R-:W-:-:S00]  /*0ab0*/  NOP ;  /* 0x0000000000007918 */ /* 0x000fc00000000000 */
        /* <DEDUP_REMOVED lines=12> */
.L_x_5:


//--------------------- .nv.shared.reserved.0     --------------------------
	.section	.nv.shared.reserved.0,"aw",@nobits
	.weak		__nv_reservedSMEM_offset_0_alias
	.size		__nv_reservedSMEM_offset_0_alias, 0, 64
	.other		__nv_reservedSMEM_offset_0_alias,@"STO_CUDA_RESERVED_SHARED STV_DEFAULT"
__nv_reservedSMEM_offset_0_alias:
	.zero		0
	.zero		64


//--------------------- .nv.constant0._Z21matrix_multiplicationPiS_S_i --------------------------
	.section	.nv.constant0._Z21matrix_multiplicationPiS_S_i,"a",@progbits
	.sectionflags	@""
	.align	4
.nv.constant0._Z21matrix_multiplicationPiS_S_i:
	.zero		924


//--------------------- SYMBOLS --------------------------

	.type		.nv.reservedSmem.offset0,@object
	.size		.nv.reservedSmem.offset0,0x4
